//
// Generated by NVIDIA NVVM Compiler
//
// Compiler Build ID: CL-36424714
// Cuda compilation tools, release 13.0, V13.0.88
// Based on NVVM 20.0.0
//

.version 9.0
.target sm_100
.address_size 64

	// .globl	_Z13matrixAditionP3XYZS0_i

.visible .entry _Z13matrixAditionP3XYZS0_i(
	.param .u64 .ptr .align 1 _Z13matrixAditionP3XYZS0_i_param_0,
	.param .u64 .ptr .align 1 _Z13matrixAditionP3XYZS0_i_param_1,
	.param .u32 _Z13matrixAditionP3XYZS0_i_param_2
)
{
	.reg .pred 	%p<2>;
	.reg .b32 	%r<6>;
	.reg .b64 	%rd<8>;
	.reg .b64 	%fd<7>;

	ld.param.u64 	%rd1, [_Z13matrixAditionP3XYZS0_i_param_0];
	ld.param.u64 	%rd2, [_Z13matrixAditionP3XYZS0_i_param_1];
	ld.param.u32 	%r2, [_Z13matrixAditionP3XYZS0_i_param_2];
	mov.u32 	%r3, %tid.x;
	mov.u32 	%r4, %ntid.x;
	mov.u32 	%r5, %ctaid.x;
	mad.lo.s32 	%r1, %r4, %r5, %r3;
	setp.ge.s32 	%p1, %r1, %r2;
	@%p1 bra 	$L__BB0_2;
	cvta.to.global.u64 	%rd3, %rd2;
	cvta.to.global.u64 	%rd4, %rd1;
	mul.wide.s32 	%rd5, %r1, 24;
	add.s64 	%rd6, %rd3, %rd5;
	ld.global.f64 	%fd1, [%rd6];
	add.f64 	%fd2, %fd1, 0d4000000000000000;
	add.s64 	%rd7, %rd4, %rd5;
	st.global.f64 	[%rd7], %fd2;
	ld.global.f64 	%fd3, [%rd6+8];
	add.f64 	%fd4, %fd3, 0d4008000000000000;
	st.global.f64 	[%rd7+8], %fd4;
	ld.global.f64 	%fd5, [%rd6+16];
	add.f64 	%fd6, %fd5, 0d0000000000000000;
	st.global.f64 	[%rd7+16], %fd6;
$L__BB0_2:
	ret;

}
	// .globl	_Z7coyGRIDP8GRIDCELLS0_iii
.visible .entry _Z7coyGRIDP8GRIDCELLS0_iii(
	.param .u64 .ptr .align 1 _Z7coyGRIDP8GRIDCELLS0_iii_param_0,
	.param .u64 .ptr .align 1 _Z7coyGRIDP8GRIDCELLS0_iii_param_1,
	.param .u32 _Z7coyGRIDP8GRIDCELLS0_iii_param_2,
	.param .u32 _Z7coyGRIDP8GRIDCELLS0_iii_param_3,
	.param .u32 _Z7coyGRIDP8GRIDCELLS0_iii_param_4
)
{


	ret;

}
	// .globl	_Z9copyGRID1P8GRIDCELLS0_iii
.visible .entry _Z9copyGRID1P8GRIDCELLS0_iii(
	.param .u64 .ptr .align 1 _Z9copyGRID1P8GRIDCELLS0_iii_param_0,
	.param .u64 .ptr .align 1 _Z9copyGRID1P8GRIDCELLS0_iii_param_1,
	.param .u32 _Z9copyGRID1P8GRIDCELLS0_iii_param_2,
	.param .u32 _Z9copyGRID1P8GRIDCELLS0_iii_param_3,
	.param .u32 _Z9copyGRID1P8GRIDCELLS0_iii_param_4
)
{
	.reg .pred 	%p<6>;
	.reg .b32 	%r<20>;
	.reg .b64 	%rd<8>;
	.reg .b64 	%fd<33>;

	ld.param.u64 	%rd1, [_Z9copyGRID1P8GRIDCELLS0_iii_param_0];
	ld.param.u64 	%rd2, [_Z9copyGRID1P8GRIDCELLS0_iii_param_1];
	ld.param.u32 	%r6, [_Z9copyGRID1P8GRIDCELLS0_iii_param_2];
	ld.param.u32 	%r7, [_Z9copyGRID1P8GRIDCELLS0_iii_param_3];
	ld.param.u32 	%r5, [_Z9copyGRID1P8GRIDCELLS0_iii_param_4];
	mov.u32 	%r8, %tid.x;
	mov.u32 	%r9, %ntid.x;
	mov.u32 	%r10, %ctaid.x;
	mad.lo.s32 	%r1, %r9, %r10, %r8;
	mov.u32 	%r11, %tid.y;
	mov.u32 	%r12, %ntid.y;
	mov.u32 	%r13, %ctaid.y;
	mad.lo.s32 	%r14, %r12, %r13, %r11;
	mov.u32 	%r15, %tid.z;
	mov.u32 	%r16, %ntid.z;
	mov.u32 	%r17, %ctaid.z;
	mad.lo.s32 	%r3, %r16, %r17, %r15;
	setp.ge.s32 	%p1, %r1, %r6;
	setp.ge.s32 	%p2, %r14, %r7;
	or.pred  	%p3, %p1, %p2;
	setp.ge.s32 	%p4, %r3, %r5;
	or.pred  	%p5, %p3, %p4;
	@%p5 bra 	$L__BB2_2;
	cvta.to.global.u64 	%rd3, %rd2;
	cvta.to.global.u64 	%rd4, %rd1;
	mad.lo.s32 	%r18, %r5, %r3, %r14;
	mad.lo.s32 	%r19, %r18, %r7, %r1;
	mul.wide.s32 	%rd5, %r19, 256;
	add.s64 	%rd6, %rd4, %rd5;
	add.s64 	%rd7, %rd3, %rd5;
	ld.global.f64 	%fd1, [%rd7];
	ld.global.f64 	%fd2, [%rd7+8];
	ld.global.f64 	%fd3, [%rd7+16];
	st.global.f64 	[%rd6], %fd1;
	st.global.f64 	[%rd6+8], %fd2;
	st.global.f64 	[%rd6+16], %fd3;
	ld.global.f64 	%fd4, [%rd7+192];
	st.global.f64 	[%rd6+192], %fd4;
	ld.global.f64 	%fd5, [%rd7+24];
	ld.global.f64 	%fd6, [%rd7+32];
	ld.global.f64 	%fd7, [%rd7+40];
	st.global.f64 	[%rd6+24], %fd5;
	st.global.f64 	[%rd6+32], %fd6;
	st.global.f64 	[%rd6+40], %fd7;
	ld.global.f64 	%fd8, [%rd7+200];
	st.global.f64 	[%rd6+200], %fd8;
	ld.global.f64 	%fd9, [%rd7+48];
	ld.global.f64 	%fd10, [%rd7+56];
	ld.global.f64 	%fd11, [%rd7+64];
	st.global.f64 	[%rd6+48], %fd9;
	st.global.f64 	[%rd6+56], %fd10;
	st.global.f64 	[%rd6+64], %fd11;
	ld.global.f64 	%fd12, [%rd7+208];
	st.global.f64 	[%rd6+208], %fd12;
	ld.global.f64 	%fd13, [%rd7+72];
	ld.global.f64 	%fd14, [%rd7+80];
	ld.global.f64 	%fd15, [%rd7+88];
	st.global.f64 	[%rd6+72], %fd13;
	st.global.f64 	[%rd6+80], %fd14;
	st.global.f64 	[%rd6+88], %fd15;
	ld.global.f64 	%fd16, [%rd7+216];
	st.global.f64 	[%rd6+216], %fd16;
	ld.global.f64 	%fd17, [%rd7+96];
	ld.global.f64 	%fd18, [%rd7+104];
	ld.global.f64 	%fd19, [%rd7+112];
	st.global.f64 	[%rd6+96], %fd17;
	st.global.f64 	[%rd6+104], %fd18;
	st.global.f64 	[%rd6+112], %fd19;
	ld.global.f64 	%fd20, [%rd7+224];
	st.global.f64 	[%rd6+224], %fd20;
	ld.global.f64 	%fd21, [%rd7+120];
	ld.global.f64 	%fd22, [%rd7+128];
	ld.global.f64 	%fd23, [%rd7+136];
	st.global.f64 	[%rd6+120], %fd21;
	st.global.f64 	[%rd6+128], %fd22;
	st.global.f64 	[%rd6+136], %fd23;
	ld.global.f64 	%fd24, [%rd7+232];
	st.global.f64 	[%rd6+232], %fd24;
	ld.global.f64 	%fd25, [%rd7+144];
	ld.global.f64 	%fd26, [%rd7+152];
	ld.global.f64 	%fd27, [%rd7+160];
	st.global.f64 	[%rd6+144], %fd25;
	st.global.f64 	[%rd6+152], %fd26;
	st.global.f64 	[%rd6+160], %fd27;
	ld.global.f64 	%fd28, [%rd7+240];
	st.global.f64 	[%rd6+240], %fd28;
	ld.global.f64 	%fd29, [%rd7+168];
	ld.global.f64 	%fd30, [%rd7+176];
	ld.global.f64 	%fd31, [%rd7+184];
	st.global.f64 	[%rd6+168], %fd29;
	st.global.f64 	[%rd6+176], %fd30;
	st.global.f64 	[%rd6+184], %fd31;
	ld.global.f64 	%fd32, [%rd7+248];
	st.global.f64 	[%rd6+248], %fd32;
$L__BB2_2:
	ret;

}
	// .globl	_Z14PolygoniseCubeP8TRIANGLEP8GRIDCELLdiii
.visible .entry _Z14PolygoniseCubeP8TRIANGLEP8GRIDCELLdiii(
	.param .u64 .ptr .align 1 _Z14PolygoniseCubeP8TRIANGLEP8GRIDCELLdiii_param_0,
	.param .u64 .ptr .align 1 _Z14PolygoniseCubeP8TRIANGLEP8GRIDCELLdiii_param_1,
	.param .f64 _Z14PolygoniseCubeP8TRIANGLEP8GRIDCELLdiii_param_2,
	.param .u32 _Z14PolygoniseCubeP8TRIANGLEP8GRIDCELLdiii_param_3,
	.param .u32 _Z14PolygoniseCubeP8TRIANGLEP8GRIDCELLdiii_param_4,
	.param .u32 _Z14PolygoniseCubeP8TRIANGLEP8GRIDCELLdiii_param_5
)
{


	ret;

}


// ===== COMPILED SASS (sm_100) =====

	.target	sm_100

	.elftype	@"ET_EXEC"


//--------------------- .note.nv.tkinfo           --------------------------
	.section	.note.nv.tkinfo,"",@"SHT_NOTE"
	.sectionflags	@"SHF_NOTE_NV_TKINFO"
	.tkinfo
        /*0018*/ 	.word	0x00000002
        /*0030*/ 	.string	""
        /*0030*/ 	.string	"ptxas"
        /*0030*/ 	.string	"Cuda compilation tools, release 13.0, V13.0.88"
        /*0030*/ 	.string	"Build cuda_13.0.r13.0/compiler.36424714_0"
        /*0030*/ 	.string	"-arch sm_100 -m 64 "



//--------------------- .note.nv.cuinfo           --------------------------
	.section	.note.nv.cuinfo,"",@"SHT_NOTE"
	.sectionflags	@"SHF_NOTE_NV_CUINFO"
        /*0018*/ 	.short	0x0002
        /*001a*/ 	.short	0x0064
        /*001c*/ 	.short	0x0082
	.zero		2


//--------------------- .nv.info                  --------------------------
	.section	.nv.info,"",@"SHT_CUDA_INFO"
	.align	4


	//----- nvinfo : EIATTR_REGCOUNT
	.align		4
        /*0000*/ 	.byte	0x04, 0x2f
        /*0002*/ 	.short	(.L_1 - .L_0)
	.align		4
.L_0:
        /*0004*/ 	.word	index@(_Z13matrixAditionP3XYZS0_i)
        /*0008*/ 	.word	0x0000000e


	//----- nvinfo : EIATTR_FRAME_SIZE
	.align		4
.L_1:
        /*000c*/ 	.byte	0x04, 0x11
        /*000e*/ 	.short	(.L_3 - .L_2)
	.align		4
.L_2:
        /*0010*/ 	.word	index@(_Z13matrixAditionP3XYZS0_i)
        /*0014*/ 	.word	0x00000000


	//----- nvinfo : EIATTR_REGCOUNT
	.align		4
.L_3:
        /*0018*/ 	.byte	0x04, 0x2f
        /*001a*/ 	.short	(.L_5 - .L_4)
	.align		4
.L_4:
        /*001c*/ 	.word	index@(_Z7coyGRIDP8GRIDCELLS0_iii)
        /*0020*/ 	.word	0x00000004


	//----- nvinfo : EIATTR_FRAME_SIZE
	.align		4
.L_5:
        /*0024*/ 	.byte	0x04, 0x11
        /*0026*/ 	.short	(.L_7 - .L_6)
	.align		4
.L_6:
        /*0028*/ 	.word	index@(_Z7coyGRIDP8GRIDCELLS0_iii)
        /*002c*/ 	.word	0x00000000


	//----- nvinfo : EIATTR_REGCOUNT
	.align		4
.L_7:
        /*0030*/ 	.byte	0x04, 0x2f
        /*0032*/ 	.short	(.L_9 - .L_8)
	.align		4
.L_8:
        /*0034*/ 	.word	index@(_Z9copyGRID1P8GRIDCELLS0_iii)
        /*0038*/ 	.word	0x00000016


	//----- nvinfo : EIATTR_FRAME_SIZE
	.align		4
.L_9:
        /*003c*/ 	.byte	0x04, 0x11
        /*003e*/ 	.short	(.L_11 - .L_10)
	.align		4
.L_10:
        /*0040*/ 	.word	index@(_Z9copyGRID1P8GRIDCELLS0_iii)
        /*0044*/ 	.word	0x00000000


	//----- nvinfo : EIATTR_REGCOUNT
	.align		4
.L_11:
        /*0048*/ 	.byte	0x04, 0x2f
        /*004a*/ 	.short	(.L_13 - .L_12)
	.align		4
.L_12:
        /*004c*/ 	.word	index@(_Z14PolygoniseCubeP8TRIANGLEP8GRIDCELLdiii)
        /*0050*/ 	.word	0x00000004


	//----- nvinfo : EIATTR_FRAME_SIZE
	.align		4
.L_13:
        /*0054*/ 	.byte	0x04, 0x11
        /*0056*/ 	.short	(.L_15 - .L_14)
	.align		4
.L_14:
        /*0058*/ 	.word	index@(_Z14PolygoniseCubeP8TRIANGLEP8GRIDCELLdiii)
        /*005c*/ 	.word	0x00000000


	//----- nvinfo : EIATTR_MIN_STACK_SIZE
	.align		4
.L_15:
        /*0060*/ 	.byte	0x04, 0x12
        /*0062*/ 	.short	(.L_17 - .L_16)
	.align		4
.L_16:
        /*0064*/ 	.word	index@(_Z14PolygoniseCubeP8TRIANGLEP8GRIDCELLdiii)
        /*0068*/ 	.word	0x00000000


	//----- nvinfo : EIATTR_MIN_STACK_SIZE
	.align		4
.L_17:
        /*006c*/ 	.byte	0x04, 0x12
        /*006e*/ 	.short	(.L_19 - .L_18)
	.align		4
.L_18:
        /*0070*/ 	.word	index@(_Z9copyGRID1P8GRIDCELLS0_iii)
        /*0074*/ 	.word	0x00000000


	//----- nvinfo : EIATTR_MIN_STACK_SIZE
	.align		4
.L_19:
        /*0078*/ 	.byte	0x04, 0x12
        /*007a*/ 	.short	(.L_21 - .L_20)
	.align		4
.L_20:
        /*007c*/ 	.word	index@(_Z7coyGRIDP8GRIDCELLS0_iii)
        /*0080*/ 	.word	0x00000000


	//----- nvinfo : EIATTR_MIN_STACK_SIZE
	.align		4
.L_21:
        /*0084*/ 	.byte	0x04, 0x12
        /*0086*/ 	.short	(.L_23 - .L_22)
	.align		4
.L_22:
        /*0088*/ 	.word	index@(_Z13matrixAditionP3XYZS0_i)
        /*008c*/ 	.word	0x00000000
.L_23:


//--------------------- .nv.compat                --------------------------
	.section	.nv.compat,"",@"SHT_CUDA_COMPAT_INFO"
	.align	4
        /*0000*/ 	.byte	0x02, 0x09, 0x00, 0x00, 0x02, 0x02, 0x01, 0x00, 0x02, 0x05, 0x05, 0x00, 0x03, 0x07, 0x01, 0x01
        /*0010*/ 	.byte	0x02, 0x03, 0x00, 0x00, 0x02, 0x06, 0x01, 0x00, 0x04, 0x0b, 0x08, 0x00, 0x01, 0x00, 0x00, 0x00
        /*0020*/ 	.byte	0x00, 0x00, 0x00, 0x00


//--------------------- .nv.info._Z14PolygoniseCubeP8TRIANGLEP8GRIDCELLdiii --------------------------
	.section	.nv.info._Z14PolygoniseCubeP8TRIANGLEP8GRIDCELLdiii,"",@"SHT_CUDA_INFO"
	.sectionflags	@""
	.align	4


	//----- nvinfo : EIATTR_CUDA_API_VERSION
	.align		4
        /*0000*/ 	.byte	0x04, 0x37
        /*0002*/ 	.short	(.L_25 - .L_24)
.L_24:
        /*0004*/ 	.word	0x00000082


	//----- nvinfo : EIATTR_KPARAM_INFO
	.align		4
.L_25:
        /*0008*/ 	.byte	0x04, 0x17
        /*000a*/ 	.short	(.L_27 - .L_26)
.L_26:
        /*000c*/ 	.word	0x00000000
        /*0010*/ 	.short	0x0005
        /*0012*/ 	.short	0x0020
        /*0014*/ 	.byte	0x00, 0xf0, 0x11, 0x00


	//----- nvinfo : EIATTR_KPARAM_INFO
	.align		4
.L_27:
        /*0018*/ 	.byte	0x04, 0x17
        /*001a*/ 	.short	(.L_29 - .L_28)
.L_28:
        /*001c*/ 	.word	0x00000000
        /*0020*/ 	.short	0x0004
        /*0022*/ 	.short	0x001c
        /*0024*/ 	.byte	0x00, 0xf0, 0x11, 0x00


	//----- nvinfo : EIATTR_KPARAM_INFO
	.align		4
.L_29:
        /*0028*/ 	.byte	0x04, 0x17
        /*002a*/ 	.short	(.L_31 - .L_30)
.L_30:
        /*002c*/ 	.word	0x00000000
        /*0030*/ 	.short	0x0003
        /*0032*/ 	.short	0x0018
        /*0034*/ 	.byte	0x00, 0xf0, 0x11, 0x00


	//----- nvinfo : EIATTR_KPARAM_INFO
	.align		4
.L_31:
        /*0038*/ 	.byte	0x04, 0x17
        /*003a*/ 	.short	(.L_33 - .L_32)
.L_32:
        /*003c*/ 	.word	0x00000000
        /*0040*/ 	.short	0x0002
        /*0042*/ 	.short	0x0010
        /*0044*/ 	.byte	0x00, 0xf0, 0x21, 0x00


	//----- nvinfo : EIATTR_KPARAM_INFO
	.align		4
.L_33:
        /*0048*/ 	.byte	0x04, 0x17
        /*004a*/ 	.short	(.L_35 - .L_34)
.L_34:
        /*004c*/ 	.word	0x00000000
        /*0050*/ 	.short	0x0001
        /*0052*/ 	.short	0x0008
        /*0054*/ 	.byte	0x00, 0xf5, 0x21, 0x00


	//----- nvinfo : EIATTR_KPARAM_INFO
	.align		4
.L_35:
        /*0058*/ 	.byte	0x04, 0x17
        /*005a*/ 	.short	(.L_37 - .L_36)
.L_36:
        /*005c*/ 	.word	0x00000000
        /*0060*/ 	.short	0x0000
        /*0062*/ 	.short	0x0000
        /*0064*/ 	.byte	0x00, 0xf5, 0x21, 0x00


	//----- nvinfo : EIATTR_SPARSE_MMA_MASK
	.align		4
.L_37:
        /*0068*/ 	.byte	0x03, 0x50
        /*006a*/ 	.short	0x0000


	//----- nvinfo : EIATTR_MAXREG_COUNT
	.align		4
        /*006c*/ 	.byte	0x03, 0x1b
        /*006e*/ 	.short	0x00ff


	//----- nvinfo : EIATTR_MERCURY_ISA_VERSION
	.align		4
        /*0070*/ 	.byte	0x03, 0x5f
        /*0072*/ 	.short	0x0101


	//----- nvinfo : EIATTR_VRC_CTA_INIT_COUNT
	.align		4
        /*0074*/ 	.byte	0x02, 0x4a
	.zero		1
	.zero		1


	//----- nvinfo : EIATTR_EXIT_INSTR_OFFSETS
	.align		4
        /*0078*/ 	.byte	0x04, 0x1c
        /*007a*/ 	.short	(.L_39 - .L_38)


	//   ....[0]....
.L_38:
        /*007c*/ 	.word	0x00000010


	//----- nvinfo : EIATTR_CBANK_PARAM_SIZE
	.align		4
.L_39:
        /*0080*/ 	.byte	0x03, 0x19
        /*0082*/ 	.short	0x0024


	//----- nvinfo : EIATTR_PARAM_CBANK
	.align		4
        /*0084*/ 	.byte	0x04, 0x0a
        /*0086*/ 	.short	(.L_41 - .L_40)
	.align		4
.L_40:
        /*0088*/ 	.word	index@(.nv.constant0._Z14PolygoniseCubeP8TRIANGLEP8GRIDCELLdiii)
        /*008c*/ 	.short	0x0380
        /*008e*/ 	.short	0x0024


	//----- nvinfo : EIATTR_SW_WAR
	.align		4
.L_41:
        /*0090*/ 	.byte	0x04, 0x36
        /*0092*/ 	.short	(.L_43 - .L_42)
.L_42:
        /*0094*/ 	.word	0x00000008
.L_43:


//--------------------- .nv.info._Z9copyGRID1P8GRIDCELLS0_iii --------------------------
	.section	.nv.info._Z9copyGRID1P8GRIDCELLS0_iii,"",@"SHT_CUDA_INFO"
	.sectionflags	@""
	.align	4


	//----- nvinfo : EIATTR_CUDA_API_VERSION
	.align		4
        /*0000*/ 	.byte	0x04, 0x37
        /*0002*/ 	.short	(.L_45 - .L_44)
.L_44:
        /*0004*/ 	.word	0x00000082


	//----- nvinfo : EIATTR_KPARAM_INFO
	.align		4
.L_45:
        /*0008*/ 	.byte	0x04, 0x17
        /*000a*/ 	.short	(.L_47 - .L_46)
.L_46:
        /*000c*/ 	.word	0x00000000
        /*0010*/ 	.short	0x0004
        /*0012*/ 	.short	0x0018
        /*0014*/ 	.byte	0x00, 0xf0, 0x11, 0x00


	//----- nvinfo : EIATTR_KPARAM_INFO
	.align		4
.L_47:
        /*0018*/ 	.byte	0x04, 0x17
        /*001a*/ 	.short	(.L_49 - .L_48)
.L_48:
        /*001c*/ 	.word	0x00000000
        /*0020*/ 	.short	0x0003
        /*0022*/ 	.short	0x0014
        /*0024*/ 	.byte	0x00, 0xf0, 0x11, 0x00


	//----- nvinfo : EIATTR_KPARAM_INFO
	.align		4
.L_49:
        /*0028*/ 	.byte	0x04, 0x17
        /*002a*/ 	.short	(.L_51 - .L_50)
.L_50:
        /*002c*/ 	.word	0x00000000
        /*0030*/ 	.short	0x0002
        /*0032*/ 	.short	0x0010
        /*0034*/ 	.byte	0x00, 0xf0, 0x11, 0x00


	//----- nvinfo : EIATTR_KPARAM_INFO
	.align		4
.L_51:
        /*0038*/ 	.byte	0x04, 0x17
        /*003a*/ 	.short	(.L_53 - .L_52)
.L_52:
        /*003c*/ 	.word	0x00000000
        /*0040*/ 	.short	0x0001
        /*0042*/ 	.short	0x0008
        /*0044*/ 	.byte	0x00, 0xf5, 0x21, 0x00


	//----- nvinfo : EIATTR_KPARAM_INFO
	.align		4
.L_53:
        /*0048*/ 	.byte	0x04, 0x17
        /*004a*/ 	.short	(.L_55 - .L_54)
.L_54:
        /*004c*/ 	.word	0x00000000
        /*0050*/ 	.short	0x0000
        /*0052*/ 	.short	0x0000
        /*0054*/ 	.byte	0x00, 0xf5, 0x21, 0x00


	//----- nvinfo : EIATTR_SPARSE_MMA_MASK
	.align		4
.L_55:
        /*0058*/ 	.byte	0x03, 0x50
        /*005a*/ 	.short	0x0000


	//----- nvinfo : EIATTR_MAXREG_COUNT
	.align		4
        /*005c*/ 	.byte	0x03, 0x1b
        /*005e*/ 	.short	0x00ff


	//----- nvinfo : EIATTR_MERCURY_ISA_VERSION
	.align		4
        /*0060*/ 	.byte	0x03, 0x5f
        /*0062*/ 	.short	0x0101


	//----- nvinfo : EIATTR_VRC_CTA_INIT_COUNT
	.align		4
        /*0064*/ 	.byte	0x02, 0x4a
	.zero		1
	.zero		1


	//----- nvinfo : EIATTR_EXIT_INSTR_OFFSETS
	.align		4
        /*0068*/ 	.byte	0x04, 0x1c
        /*006a*/ 	.short	(.L_57 - .L_56)


	//   ....[0]....
.L_56:
        /*006c*/ 	.word	0x00000120


	//   ....[1]....
        /*0070*/ 	.word	0x000005a0


	//----- nvinfo : EIATTR_CBANK_PARAM_SIZE
	.align		4
.L_57:
        /*0074*/ 	.byte	0x03, 0x19
        /*0076*/ 	.short	0x001c


	//----- nvinfo : EIATTR_PARAM_CBANK
	.align		4
        /*0078*/ 	.byte	0x04, 0x0a
        /*007a*/ 	.short	(.L_59 - .L_58)
	.align		4
.L_58:
        /*007c*/ 	.word	index@(.nv.constant0._Z9copyGRID1P8GRIDCELLS0_iii)
        /*0080*/ 	.short	0x0380
        /*0082*/ 	.short	0x001c


	//----- nvinfo : EIATTR_SW_WAR
	.align		4
.L_59:
        /*0084*/ 	.byte	0x04, 0x36
        /*0086*/ 	.short	(.L_61 - .L_60)
.L_60:
        /*0088*/ 	.word	0x00000008
.L_61:


//--------------------- .nv.info._Z7coyGRIDP8GRIDCELLS0_iii --------------------------
	.section	.nv.info._Z7coyGRIDP8GRIDCELLS0_iii,"",@"SHT_CUDA_INFO"
	.sectionflags	@""
	.align	4


	//----- nvinfo : EIATTR_CUDA_API_VERSION
	.align		4
        /*0000*/ 	.byte	0x04, 0x37
        /*0002*/ 	.short	(.L_63 - .L_62)
.L_62:
        /*0004*/ 	.word	0x00000082


	//----- nvinfo : EIATTR_KPARAM_INFO
	.align		4
.L_63:
        /*0008*/ 	.byte	0x04, 0x17
        /*000a*/ 	.short	(.L_65 - .L_64)
.L_64:
        /*000c*/ 	.word	0x00000000
        /*0010*/ 	.short	0x0004
        /*0012*/ 	.short	0x0018
        /*0014*/ 	.byte	0x00, 0xf0, 0x11, 0x00


	//----- nvinfo : EIATTR_KPARAM_INFO
	.align		4
.L_65:
        /*0018*/ 	.byte	0x04, 0x17
        /*001a*/ 	.short	(.L_67 - .L_66)
.L_66:
        /*001c*/ 	.word	0x00000000
        /*0020*/ 	.short	0x0003
        /*0022*/ 	.short	0x0014
        /*0024*/ 	.byte	0x00, 0xf0, 0x11, 0x00


	//----- nvinfo : EIATTR_KPARAM_INFO
	.align		4
.L_67:
        /*0028*/ 	.byte	0x04, 0x17
        /*002a*/ 	.short	(.L_69 - .L_68)
.L_68:
        /*002c*/ 	.word	0x00000000
        /*0030*/ 	.short	0x0002
        /*0032*/ 	.short	0x0010
        /*0034*/ 	.byte	0x00, 0xf0, 0x11, 0x00


	//----- nvinfo : EIATTR_KPARAM_INFO
	.align		4
.L_69:
        /*0038*/ 	.byte	0x04, 0x17
        /*003a*/ 	.short	(.L_71 - .L_70)
.L_70:
        /*003c*/ 	.word	0x00000000
        /*0040*/ 	.short	0x0001
        /*0042*/ 	.short	0x0008
        /*0044*/ 	.byte	0x00, 0xf5, 0x21, 0x00


	//----- nvinfo : EIATTR_KPARAM_INFO
	.align		4
.L_71:
        /*0048*/ 	.byte	0x04, 0x17
        /*004a*/ 	.short	(.L_73 - .L_72)
.L_72:
        /*004c*/ 	.word	0x00000000
        /*0050*/ 	.short	0x0000
        /*0052*/ 	.short	0x0000
        /*0054*/ 	.byte	0x00, 0xf5, 0x21, 0x00


	//----- nvinfo : EIATTR_SPARSE_MMA_MASK
	.align		4
.L_73:
        /*0058*/ 	.byte	0x03, 0x50
        /*005a*/ 	.short	0x0000


	//----- nvinfo : EIATTR_MAXREG_COUNT
	.align		4
        /*005c*/ 	.byte	0x03, 0x1b
        /*005e*/ 	.short	0x00ff


	//----- nvinfo : EIATTR_MERCURY_ISA_VERSION
	.align		4
        /*0060*/ 	.byte	0x03, 0x5f
        /*0062*/ 	.short	0x0101


	//----- nvinfo : EIATTR_VRC_CTA_INIT_COUNT
	.align		4
        /*0064*/ 	.byte	0x02, 0x4a
	.zero		1
	.zero		1


	//----- nvinfo : EIATTR_EXIT_INSTR_OFFSETS
	.align		4
        /*0068*/ 	.byte	0x04, 0x1c
        /*006a*/ 	.short	(.L_75 - .L_74)


	//   ....[0]....
.L_74:
        /*006c*/ 	.word	0x00000010


	//----- nvinfo : EIATTR_CBANK_PARAM_SIZE
	.align		4
.L_75:
        /*0070*/ 	.byte	0x03, 0x19
        /*0072*/ 	.short	0x001c


	//----- nvinfo : EIATTR_PARAM_CBANK
	.align		4
        /*0074*/ 	.byte	0x04, 0x0a
        /*0076*/ 	.short	(.L_77 - .L_76)
	.align		4
.L_76:
        /*0078*/ 	.word	index@(.nv.constant0._Z7coyGRIDP8GRIDCELLS0_iii)
        /*007c*/ 	.short	0x0380
        /*007e*/ 	.short	0x001c


	//----- nvinfo : EIATTR_SW_WAR
	.align		4
.L_77:
        /*0080*/ 	.byte	0x04, 0x36
        /*0082*/ 	.short	(.L_79 - .L_78)
.L_78:
        /*0084*/ 	.word	0x00000008
.L_79:


//--------------------- .nv.info._Z13matrixAditionP3XYZS0_i --------------------------
	.section	.nv.info._Z13matrixAditionP3XYZS0_i,"",@"SHT_CUDA_INFO"
	.sectionflags	@""
	.align	4


	//----- nvinfo : EIATTR_CUDA_API_VERSION
	.align		4
        /*0000*/ 	.byte	0x04, 0x37
        /*0002*/ 	.short	(.L_81 - .L_80)
.L_80:
        /*0004*/ 	.word	0x00000082


	//----- nvinfo : EIATTR_KPARAM_INFO
	.align		4
.L_81:
        /*0008*/ 	.byte	0x04, 0x17
        /*000a*/ 	.short	(.L_83 - .L_82)
.L_82:
        /*000c*/ 	.word	0x00000000
        /*0010*/ 	.short	0x0002
        /*0012*/ 	.short	0x0010
        /*0014*/ 	.byte	0x00, 0xf0, 0x11, 0x00


	//----- nvinfo : EIATTR_KPARAM_INFO
	.align		4
.L_83:
        /*0018*/ 	.byte	0x04, 0x17
        /*001a*/ 	.short	(.L_85 - .L_84)
.L_84:
        /*001c*/ 	.word	0x00000000
        /*0020*/ 	.short	0x0001
        /*0022*/ 	.short	0x0008
        /*0024*/ 	.byte	0x00, 0xf5, 0x21, 0x00


	//----- nvinfo : EIATTR_KPARAM_INFO
	.align		4
.L_85:
        /*0028*/ 	.byte	0x04, 0x17
        /*002a*/ 	.short	(.L_87 - .L_86)
.L_86:
        /*002c*/ 	.word	0x00000000
        /*0030*/ 	.short	0x0000
        /*0032*/ 	.short	0x0000
        /*0034*/ 	.byte	0x00, 0xf5, 0x21, 0x00


	//----- nvinfo : EIATTR_SPARSE_MMA_MASK
	.align		4
.L_87:
        /*0038*/ 	.byte	0x03, 0x50
        /*003a*/ 	.short	0x0000


	//----- nvinfo : EIATTR_MAXREG_COUNT
	.align		4
        /*003c*/ 	.byte	0x03, 0x1b
        /*003e*/ 	.short	0x00ff


	//----- nvinfo : EIATTR_MERCURY_ISA_VERSION
	.align		4
        /*0040*/ 	.byte	0x03, 0x5f
        /*0042*/ 	.short	0x0101


	//----- nvinfo : EIATTR_VRC_CTA_INIT_COUNT
	.align		4
        /*0044*/ 	.byte	0x02, 0x4a
	.zero		1
	.zero		1


	//----- nvinfo : EIATTR_EXIT_INSTR_OFFSETS
	.align		4
        /*0048*/ 	.byte	0x04, 0x1c
        /*004a*/ 	.short	(.L_89 - .L_88)


	//   ....[0]....
.L_88:
        /*004c*/ 	.word	0x00000070


	//   ....[1]....
        /*0050*/ 	.word	0x00000160


	//----- nvinfo : EIATTR_CBANK_PARAM_SIZE
	.align		4
.L_89:
        /*0054*/ 	.byte	0x03, 0x19
        /*0056*/ 	.short	0x0014


	//----- nvinfo : EIATTR_PARAM_CBANK
	.align		4
        /*0058*/ 	.byte	0x04, 0x0a
        /*005a*/ 	.short	(.L_91 - .L_90)
	.align		4
.L_90:
        /*005c*/ 	.word	index@(.nv.constant0._Z13matrixAditionP3XYZS0_i)
        /*0060*/ 	.short	0x0380
        /*0062*/ 	.short	0x0014


	//----- nvinfo : EIATTR_SW_WAR
	.align		4
.L_91:
        /*0064*/ 	.byte	0x04, 0x36
        /*0066*/ 	.short	(.L_93 - .L_92)
.L_92:
        /*0068*/ 	.word	0x00000008
.L_93:


//--------------------- .nv.callgraph             --------------------------
	.section	.nv.callgraph,"",@"SHT_CUDA_CALLGRAPH"
	.align	4
	.sectionentsize	8
	.align		4
        /*0000*/ 	.word	0x00000000
	.align		4
        /*0004*/ 	.word	0xffffffff
	.align		4
        /*0008*/ 	.word	0x00000000
	.align		4
        /*000c*/ 	.word	0xfffffffe
	.align		4
        /*0010*/ 	.word	0x00000000
	.align		4
        /*0014*/ 	.word	0xfffffffd
	.align		4
        /*0018*/ 	.word	0x00000000
	.align		4
        /*001c*/ 	.word	0xfffffffc


//--------------------- .text._Z14PolygoniseCubeP8TRIANGLEP8GRIDCELLdiii --------------------------
	.section	.text._Z14PolygoniseCubeP8TRIANGLEP8GRIDCELLdiii,"ax",@progbits
	.align	128
        .global         _Z14PolygoniseCubeP8TRIANGLEP8GRIDCELLdiii
        .type           _Z14PolygoniseCubeP8TRIANGLEP8GRIDCELLdiii,@function
        .size           _Z14PolygoniseCubeP8TRIANGLEP8GRIDCELLdiii,(.L_x_4 - _Z14PolygoniseCubeP8TRIANGLEP8GRIDCELLdiii)
        .other          _Z14PolygoniseCubeP8TRIANGLEP8GRIDCELLdiii,@"STO_CUDA_ENTRY STV_DEFAULT"
_Z14PolygoniseCubeP8TRIANGLEP8GRIDCELLdiii:
.text._Z14PolygoniseCubeP8TRIANGLEP8GRIDCELLdiii:
[----:B------:R-:W-:Y:S01]  /*0000*/  LDC R1, c[0x0][0x37c] ;  /* 0x0000df00ff017b82 */ /* 0x000fe20000000800 */
[----:B------:R-:W-:Y:S05]  /*0010*/  EXIT ;  /* 0x000000000000794d */ /* 0x000fea0003800000 */
.L_x_0:
[----:B------:R-:W-:-:S00]  /*0020*/  BRA `(.L_x_0) ;  /* 0xfffffffc00fc7947 */ /* 0x000fc0000383ffff */
[----:B------:R-:W-:-:S00]  /*0030*/  NOP ;  /* 0x0000000000007918 */ /* 0x000fc00000000000 */
        /* <DEDUP_REMOVED lines=12> */
.L_x_4:


//--------------------- .text._Z9copyGRID1P8GRIDCELLS0_iii --------------------------
	.section	.text._Z9copyGRID1P8GRIDCELLS0_iii,"ax",@progbits
	.align	128
        .global         _Z9copyGRID1P8GRIDCELLS0_iii
        .type           _Z9copyGRID1P8GRIDCELLS0_iii,@function
        .size           _Z9copyGRID1P8GRIDCELLS0_iii,(.L_x_5 - _Z9copyGRID1P8GRIDCELLS0_iii)
        .other          _Z9copyGRID1P8GRIDCELLS0_iii,@"STO_CUDA_ENTRY STV_DEFAULT"
_Z9copyGRID1P8GRIDCELLS0_iii:
.text._Z9copyGRID1P8GRIDCELLS0_iii:
[----:B------:R-:W-:Y:S01]  /*0000*/  LDC R1, c[0x0][0x37c] ;  /* 0x0000df00ff017b82 */ /* 0x000fe20000000800 */
[----:B------:R-:W0:Y:S01]  /*0010*/  S2R R2, SR_TID.Y ;  /* 0x0000000000027919 */ /* 0x000e220000002200 */
[----:B------:R-:W1:Y:S01]  /*0020*/  LDCU UR4, c[0x0][0x360] ;  /* 0x00006c00ff0477ac */ /* 0x000e620008000800 */
[----:B------:R-:W0:Y:S01]  /*0030*/  S2R R5, SR_CTAID.Y ;  /* 0x0000000000057919 */ /* 0x000e220000002600 */
[----:B------:R-:W0:Y:S01]  /*0040*/  LDCU UR5, c[0x0][0x364] ;  /* 0x00006c80ff0577ac */ /* 0x000e220008000800 */
[----:B------:R-:W1:Y:S01]  /*0050*/  S2R R0, SR_TID.X ;  /* 0x0000000000007919 */ /* 0x000e620000002100 */
[----:B------:R-:W2:Y:S01]  /*0060*/  LDCU.64 UR8, c[0x0][0x390] ;  /* 0x00007200ff0877ac */ /* 0x000ea20008000a00 */
[----:B------:R-:W1:Y:S01]  /*0070*/  S2R R3, SR_CTAID.X ;  /* 0x0000000000037919 */ /* 0x000e620000002500 */
[----:B------:R-:W3:Y:S01]  /*0080*/  LDCU UR6, c[0x0][0x368] ;  /* 0x00006d00ff0677ac */ /* 0x000ee20008000800 */
[----:B------:R-:W3:Y:S01]  /*0090*/  S2R R4, SR_TID.Z ;  /* 0x0000000000047919 */ /* 0x000ee20000002300 */
[----:B------:R-:W4:Y:S01]  /*00a0*/  LDCU UR7, c[0x0][0x398] ;  /* 0x00007300ff0777ac */ /* 0x000f220008000800 */
[----:B------:R-:W3:Y:S01]  /*00b0*/  S2R R7, SR_CTAID.Z ;  /* 0x0000000000077919 */ /* 0x000ee20000002700 */
[----:B0-----:R-:W-:-:S05]  /*00c0*/  IMAD R2, R5, UR5, R2 ;  /* 0x0000000505027c24 */ /* 0x001fca000f8e0202 */
[----:B--2---:R-:W-:Y:S01]  /*00d0*/  ISETP.GE.AND P0, PT, R2, UR9, PT ;  /* 0x0000000902007c0c */ /* 0x004fe2000bf06270 */
[----:B-1----:R-:W-:-:S05]  /*00e0*/  IMAD R0, R3, UR4, R0 ;  /* 0x0000000403007c24 */ /* 0x002fca000f8e0200 */
[----:B------:R-:W-:Y:S01]  /*00f0*/  ISETP.GE.OR P0, PT, R0, UR8, P0 ;  /* 0x0000000800007c0c */ /* 0x000fe20008706670 */
[----:B---3--:R-:W-:-:S05]  /*0100*/  IMAD R3, R7, UR6, R4 ;  /* 0x0000000607037c24 */ /* 0x008fca000f8e0204 */
[----:B----4-:R-:W-:-:S13]  /*0110*/  ISETP.GE.OR P0, PT, R3, UR7, P0 ;  /* 0x0000000703007c0c */ /* 0x010fda0008706670 */
[----:B------:R-:W-:Y:S05]  /*0120*/  @P0 EXIT ;  /* 0x000000000000094d */ /* 0x000fea0003800000 */
[----:B------:R-:W0:Y:S01]  /*0130*/  LDC.64 R4, c[0x0][0x388] ;  /* 0x0000e200ff047b82 */ /* 0x000e220000000a00 */
[----:B------:R-:W1:Y:S01]  /*0140*/  LDCU.64 UR4, c[0x0][0x358] ;  /* 0x00006b00ff0477ac */ /* 0x000e620008000a00 */
[----:B------:R-:W-:-:S04]  /*0150*/  IMAD R3, R3, UR7, R2 ;  /* 0x0000000703037c24 */ /* 0x000fc8000f8e0202 */
[----:B------:R-:W-:Y:S02]  /*0160*/  IMAD R13, R3, UR9, R0 ;  /* 0x00000009030d7c24 */ /* 0x000fe4000f8e0200 */
[----:B------:R-:W2:Y:S02]  /*0170*/  LDC.64 R2, c[0x0][0x380] ;  /* 0x0000e000ff027b82 */ /* 0x000ea40000000a00 */
[----:B0-----:R-:W-:-:S05]  /*0180*/  IMAD.WIDE R4, R13, 0x100, R4 ;  /* 0x000001000d047825 */ /* 0x001fca00078e0204 */
[----:B-1----:R-:W3:Y:S04]  /*0190*/  LDG.E.64 R6, desc[UR4][R4.64] ;  /* 0x0000000404067981 */ /* 0x002ee8000c1e1b00 */
[----:B------:R-:W4:Y:S04]  /*01a0*/  LDG.E.64 R8, desc[UR4][R4.64+0x8] ;  /* 0x0000080404087981 */ /* 0x000f28000c1e1b00 */
[----:B------:R-:W5:Y:S01]  /*01b0*/  LDG.E.64 R10, desc[UR4][R4.64+0x10] ;  /* 0x00001004040a7981 */ /* 0x000f62000c1e1b00 */
[----:B--2---:R-:W-:-:S05]  /*01c0*/  IMAD.WIDE R2, R13, 0x100, R2 ;  /* 0x000001000d027825 */ /* 0x004fca00078e0202 */
[----:B---3--:R0:W-:Y:S04]  /*01d0*/  STG.E.64 desc[UR4][R2.64], R6 ;  /* 0x0000000602007986 */ /* 0x0081e8000c101b04 */
[----:B----4-:R1:W-:Y:S04]  /*01e0*/  STG.E.64 desc[UR4][R2.64+0x8], R8 ;  /* 0x0000080802007986 */ /* 0x0103e8000c101b04 */
[----:B-----5:R2:W-:Y:S04]  /*01f0*/  STG.E.64 desc[UR4][R2.64+0x10], R10 ;  /* 0x0000100a02007986 */ /* 0x0205e8000c101b04 */
[----:B------:R-:W3:Y:S04]  /*0200*/  LDG.E.64 R12, desc[UR4][R4.64+0xc0] ;  /* 0x0000c004040c7981 */ /* 0x000ee8000c1e1b00 */
[----:B---3--:R3:W-:Y:S04]  /*0210*/  STG.E.64 desc[UR4][R2.64+0xc0], R12 ;  /* 0x0000c00c02007986 */ /* 0x0087e8000c101b04 */
[----:B------:R-:W4:Y:S04]  /*0220*/  LDG.E.64 R14, desc[UR4][R4.64+0x18] ;  /* 0x00001804040e7981 */ /* 0x000f28000c1e1b00 */
[----:B------:R-:W5:Y:S04]  /*0230*/  LDG.E.64 R16, desc[UR4][R4.64+0x20] ;  /* 0x0000200404107981 */ /* 0x000f68000c1e1b00 */
[----:B------:R-:W2:Y:S04]  /*0240*/  LDG.E.64 R18, desc[UR4][R4.64+0x28] ;  /* 0x0000280404127981 */ /* 0x000ea8000c1e1b00 */
[----:B----4-:R4:W-:Y:S04]  /*0250*/  STG.E.64 desc[UR4][R2.64+0x18], R14 ;  /* 0x0000180e02007986 */ /* 0x0109e8000c101b04 */
[----:B-----5:R5:W-:Y:S04]  /*0260*/  STG.E.64 desc[UR4][R2.64+0x20], R16 ;  /* 0x0000201002007986 */ /* 0x020be8000c101b04 */
[----:B--2---:R2:W-:Y:S04]  /*0270*/  STG.E.64 desc[UR4][R2.64+0x28], R18 ;  /* 0x0000281202007986 */ /* 0x0045e8000c101b04 */
[----:B0-----:R-:W3:Y:S04]  /*0280*/  LDG.E.64 R6, desc[UR4][R4.64+0xc8] ;  /* 0x0000c80404067981 */ /* 0x001ee8000c1e1b00 */
[----:B---3--:R0:W-:Y:S04]  /*0290*/  STG.E.64 desc[UR4][R2.64+0xc8], R6 ;  /* 0x0000c80602007986 */ /* 0x0081e8000c101b04 */
[----:B-1----:R-:W3:Y:S04]  /*02a0*/  LDG.E.64 R8, desc[UR4][R4.64+0x30] ;  /* 0x0000300404087981 */ /* 0x002ee8000c1e1b00 */
[----:B------:R-:W4:Y:S04]  /*02b0*/  LDG.E.64 R10, desc[UR4][R4.64+0x38] ;  /* 0x00003804040a7981 */ /* 0x000f28000c1e1b00 */
[----:B------:R-:W5:Y:S04]  /*02c0*/  LDG.E.64 R12, desc[UR4][R4.64+0x40] ;  /* 0x00004004040c7981 */ /* 0x000f68000c1e1b00 */
[----:B---3--:R1:W-:Y:S04]  /*02d0*/  STG.E.64 desc[UR4][R2.64+0x30], R8 ;  /* 0x0000300802007986 */ /* 0x0083e8000c101b04 */
[----:B----4-:R3:W-:Y:S04]  /*02e0*/  STG.E.64 desc[UR4][R2.64+0x38], R10 ;  /* 0x0000380a02007986 */ /* 0x0107e8000c101b04 */
[----:B-----5:R4:W-:Y:S04]  /*02f0*/  STG.E.64 desc[UR4][R2.64+0x40], R12 ;  /* 0x0000400c02007986 */ /* 0x0209e8000c101b04 */
[----:B------:R-:W5:Y:S04]  /*0300*/  LDG.E.64 R14, desc[UR4][R4.64+0xd0] ;  /* 0x0000d004040e7981 */ /* 0x000f68000c1e1b00 */
[----:B-----5:R5:W-:Y:S04]  /*0310*/  STG.E.64 desc[UR4][R2.64+0xd0], R14 ;  /* 0x0000d00e02007986 */ /* 0x020be8000c101b04 */
[----:B------:R-:W3:Y:S04]  /*0320*/  LDG.E.64 R16, desc[UR4][R4.64+0x48] ;  /* 0x0000480404107981 */ /* 0x000ee8000c1e1b00 */
[----:B--2---:R-:W2:Y:S04]  /*0330*/  LDG.E.64 R18, desc[UR4][R4.64+0x50] ;  /* 0x0000500404127981 */ /* 0x004ea8000c1e1b00 */
[----:B0-----:R-:W4:Y:S04]  /*0340*/  LDG.E.64 R6, desc[UR4][R4.64+0x58] ;  /* 0x0000580404067981 */ /* 0x001f28000c1e1b00 */
[----:B---3--:R0:W-:Y:S04]  /*0350*/  STG.E.64 desc[UR4][R2.64+0x48], R16 ;  /* 0x0000481002007986 */ /* 0x0081e8000c101b04 */
[----:B--2---:R-:W-:Y:S04]  /*0360*/  STG.E.64 desc[UR4][R2.64+0x50], R18 ;  /* 0x0000501202007986 */ /* 0x004fe8000c101b04 */
[----:B----4-:R2:W-:Y:S04]  /*0370*/  STG.E.64 desc[UR4][R2.64+0x58], R6 ;  /* 0x0000580602007986 */ /* 0x0105e8000c101b04 */
[----:B-1----:R-:W3:Y:S04]  /*0380*/  LDG.E.64 R8, desc[UR4][R4.64+0xd8] ;  /* 0x0000d80404087981 */ /* 0x002ee8000c1e1b00 */
[----:B---3--:R1:W-:Y:S04]  /*0390*/  STG.E.64 desc[UR4][R2.64+0xd8], R8 ;  /* 0x0000d80802007986 */ /* 0x0083e8000c101b04 */
[----:B------:R-:W3:Y:S04]  /*03a0*/  LDG.E.64 R10, desc[UR4][R4.64+0x60] ;  /* 0x00006004040a7981 */ /* 0x000ee8000c1e1b00 */
[----:B------:R-:W4:Y:S04]  /*03b0*/  LDG.E.64 R12, desc[UR4][R4.64+0x68] ;  /* 0x00006804040c7981 */ /* 0x000f28000c1e1b00 */
[----:B-----5:R-:W5:Y:S04]  /*03c0*/  LDG.E.64 R14, desc[UR4][R4.64+0x70] ;  /* 0x00007004040e7981 */ /* 0x020f68000c1e1b00 */
[----:B---3--:R3:W-:Y:S04]  /*03d0*/  STG.E.64 desc[UR4][R2.64+0x60], R10 ;  /* 0x0000600a02007986 */ /* 0x0087e8000c101b04 */
[----:B----4-:R4:W-:Y:S04]  /*03e0*/  STG.E.64 desc[UR4][R2.64+0x68], R12 ;  /* 0x0000680c02007986 */ /* 0x0109e8000c101b04 */
[----:B-----5:R5:W-:Y:S04]  /*03f0*/  STG.E.64 desc[UR4][R2.64+0x70], R14 ;  /* 0x0000700e02007986 */ /* 0x020be8000c101b04 */
[----:B0-----:R-:W2:Y:S04]  /*0400*/  LDG.E.64 R16, desc[UR4][R4.64+0xe0] ;  /* 0x0000e00404107981 */ /* 0x001ea8000c1e1b00 */
[----:B--2---:R0:W-:Y:S04]  /*0410*/  STG.E.64 desc[UR4][R2.64+0xe0], R16 ;  /* 0x0000e01002007986 */ /* 0x0041e8000c101b04 */
[----:B------:R-:W2:Y:S04]  /*0420*/  LDG.E.64 R6, desc[UR4][R4.64+0x78] ;  /* 0x0000780404067981 */ /* 0x000ea8000c1e1b00 */
[----:B------:R-:W3:Y:S04]  /*0430*/  LDG.E.64 R18, desc[UR4][R4.64+0x80] ;  /* 0x0000800404127981 */ /* 0x000ee8000c1e1b00 */
[----:B-1----:R-:W4:Y:S04]  /*0440*/  LDG.E.64 R8, desc[UR4][R4.64+0x88] ;  /* 0x0000880404087981 */ /* 0x002f28000c1e1b00 */
[----:B--2---:R1:W-:Y:S04]  /*0450*/  STG.E.64 desc[UR4][R2.64+0x78], R6 ;  /* 0x0000780602007986 */ /* 0x0043e8000c101b04 */
[----:B---3--:R-:W-:Y:S04]  /*0460*/  STG.E.64 desc[UR4][R2.64+0x80], R18 ;  /* 0x0000801202007986 */ /* 0x008fe8000c101b04 */
[----:B----4-:R2:W-:Y:S04]  /*0470*/  STG.E.64 desc[UR4][R2.64+0x88], R8 ;  /* 0x0000880802007986 */ /* 0x0105e8000c101b04 */
[----:B------:R-:W3:Y:S04]  /*0480*/  LDG.E.64 R10, desc[UR4][R4.64+0xe8] ;  /* 0x0000e804040a7981 */ /* 0x000ee8000c1e1b00 */
[----:B---3--:R3:W-:Y:S04]  /*0490*/  STG.E.64 desc[UR4][R2.64+0xe8], R10 ;  /* 0x0000e80a02007986 */ /* 0x0087e8000c101b04 */
[----:B------:R-:W4:Y:S04]  /*04a0*/  LDG.E.64 R12, desc[UR4][R4.64+0x90] ;  /* 0x00009004040c7981 */ /* 0x000f28000c1e1b00 */
[----:B-----5:R-:W5:Y:S04]  /*04b0*/  LDG.E.64 R14, desc[UR4][R4.64+0x98] ;  /* 0x00009804040e7981 */ /* 0x020f68000c1e1b00 */
[----:B0-----:R-:W2:Y:S04]  /*04c0*/  LDG.E.64 R16, desc[UR4][R4.64+0xa0] ;  /* 0x0000a00404107981 */ /* 0x001ea8000c1e1b00 */
[----:B----4-:R0:W-:Y:S04]  /*04d0*/  STG.E.64 desc[UR4][R2.64+0x90], R12 ;  /* 0x0000900c02007986 */ /* 0x0101e8000c101b04 */
[----:B-----5:R-:W-:Y:S04]  /*04e0*/  STG.E.64 desc[UR4][R2.64+0x98], R14 ;  /* 0x0000980e02007986 */ /* 0x020fe8000c101b04 */
[----:B--2---:R-:W-:Y:S04]  /*04f0*/  STG.E.64 desc[UR4][R2.64+0xa0], R16 ;  /* 0x0000a01002007986 */ /* 0x004fe8000c101b04 */
[----:B-1----:R-:W2:Y:S04]  /*0500*/  LDG.E.64 R6, desc[UR4][R4.64+0xf0] ;  /* 0x0000f00404067981 */ /* 0x002ea8000c1e1b00 */
[----:B--2---:R-:W-:Y:S04]  /*0510*/  STG.E.64 desc[UR4][R2.64+0xf0], R6 ;  /* 0x0000f00602007986 */ /* 0x004fe8000c101b04 */
[----:B------:R-:W2:Y:S04]  /*0520*/  LDG.E.64 R8, desc[UR4][R4.64+0xa8] ;  /* 0x0000a80404087981 */ /* 0x000ea8000c1e1b00 */
[----:B------:R-:W4:Y:S04]  /*0530*/  LDG.E.64 R18, desc[UR4][R4.64+0xb0] ;  /* 0x0000b00404127981 */ /* 0x000f28000c1e1b00 */
[----:B---3--:R-:W3:Y:S04]  /*0540*/  LDG.E.64 R10, desc[UR4][R4.64+0xb8] ;  /* 0x0000b804040a7981 */ /* 0x008ee8000c1e1b00 */
[----:B--2---:R-:W-:Y:S04]  /*0550*/  STG.E.64 desc[UR4][R2.64+0xa8], R8 ;  /* 0x0000a80802007986 */ /* 0x004fe8000c101b04 */
[----:B----4-:R-:W-:Y:S04]  /*0560*/  STG.E.64 desc[UR4][R2.64+0xb0], R18 ;  /* 0x0000b01202007986 */ /* 0x010fe8000c101b04 */
[----:B---3--:R-:W-:Y:S04]  /*0570*/  STG.E.64 desc[UR4][R2.64+0xb8], R10 ;  /* 0x0000b80a02007986 */ /* 0x008fe8000c101b04 */
[----:B0-----:R-:W2:Y:S04]  /*0580*/  LDG.E.64 R12, desc[UR4][R4.64+0xf8] ;  /* 0x0000f804040c7981 */ /* 0x001ea8000c1e1b00 */
[----:B--2---:R-:W-:Y:S01]  /*0590*/  STG.E.64 desc[UR4][R2.64+0xf8], R12 ;  /* 0x0000f80c02007986 */ /* 0x004fe2000c101b04 */
[----:B------:R-:W-:Y:S05]  /*05a0*/  EXIT ;  /* 0x000000000000794d */ /* 0x000fea0003800000 */
.L_x_1:
        /* <DEDUP_REMOVED lines=13> */
.L_x_5:


//--------------------- .text._Z7coyGRIDP8GRIDCELLS0_iii --------------------------
	.section	.text._Z7coyGRIDP8GRIDCELLS0_iii,"ax",@progbits
	.align	128
        .global         _Z7coyGRIDP8GRIDCELLS0_iii
        .type           _Z7coyGRIDP8GRIDCELLS0_iii,@function
        .size           _Z7coyGRIDP8GRIDCELLS0_iii,(.L_x_6 - _Z7coyGRIDP8GRIDCELLS0_iii)
        .other          _Z7coyGRIDP8GRIDCELLS0_iii,@"STO_CUDA_ENTRY STV_DEFAULT"
_Z7coyGRIDP8GRIDCELLS0_iii:
.text._Z7coyGRIDP8GRIDCELLS0_iii:
[----:B------:R-:W-:Y:S01]  /*0000*/  LDC R1, c[0x0][0x37c] ;  /* 0x0000df00ff017b82 */ /* 0x000fe20000000800 */
[----:B------:R-:W-:Y:S05]  /*0010*/  EXIT ;  /* 0x000000000000794d */ /* 0x000fea0003800000 */
.L_x_2:
        /* <DEDUP_REMOVED lines=14> */
.L_x_6:


//--------------------- .text._Z13matrixAditionP3XYZS0_i --------------------------
	.section	.text._Z13matrixAditionP3XYZS0_i,"ax",@progbits
	.align	128
        .global         _Z13matrixAditionP3XYZS0_i
        .type           _Z13matrixAditionP3XYZS0_i,@function
        .size           _Z13matrixAditionP3XYZS0_i,(.L_x_7 - _Z13matrixAditionP3XYZS0_i)
        .other          _Z13matrixAditionP3XYZS0_i,@"STO_CUDA_ENTRY STV_DEFAULT"
_Z13matrixAditionP3XYZS0_i:
.text._Z13matrixAditionP3XYZS0_i:
[----:B------:R-:W-:Y:S01]  /*0000*/  LDC R1, c[0x0][0x37c] ;  /* 0x0000df00ff017b82 */ /* 0x000fe20000000800 */
[----:B------:R-:W0:Y:S01]  /*0010*/  S2R R9, SR_TID.X ;  /* 0x0000000000097919 */ /* 0x000e220000002100 */
[----:B------:R-:W0:Y:S01]  /*0020*/  LDCU UR4, c[0x0][0x360] ;  /* 0x00006c00ff0477ac */ /* 0x000e220008000800 */
[----:B------:R-:W0:Y:S01]  /*0030*/  S2R R0, SR_CTAID.X ;  /* 0x0000000000007919 */ /* 0x000e220000002500 */
[----:B------:R-:W1:Y:S01]  /*0040*/  LDCU UR5, c[0x0][0x390] ;  /* 0x00007200ff0577ac */ /* 0x000e620008000800 */
[----:B0-----:R-:W-:-:S05]  /*0050*/  IMAD R9, R0, UR4, R9 ;  /* 0x0000000400097c24 */ /* 0x001fca000f8e0209 */
[----:B-1----:R-:W-:-:S13]  /*0060*/  ISETP.GE.AND P0, PT, R9, UR5, PT ;  /* 0x0000000509007c0c */ /* 0x002fda000bf06270 */
[----:B------:R-:W-:Y:S05]  /*0070*/  @P0 EXIT ;  /* 0x000000000000094d */ /* 0x000fea0003800000 */
[----:B------:R-:W0:Y:S01]  /*0080*/  LDC.64 R2, c[0x0][0x388] ;  /* 0x0000e200ff027b82 */ /* 0x000e220000000a00 */
[----:B------:R-:W1:Y:S07]  /*0090*/  LDCU.64 UR4, c[0x0][0x358] ;  /* 0x00006b00ff0477ac */ /* 0x000e6e0008000a00 */
[----:B------:R-:W2:Y:S01]  /*00a0*/  LDC.64 R6, c[0x0][0x380] ;  /* 0x0000e000ff067b82 */ /* 0x000ea20000000a00 */
[----:B0-----:R-:W-:-:S05]  /*00b0*/  IMAD.WIDE R2, R9, 0x18, R2 ;  /* 0x0000001809027825 */ /* 0x001fca00078e0202 */
[----:B-1----:R-:W3:Y:S01]  /*00c0*/  LDG.E.64 R4, desc[UR4][R2.64] ;  /* 0x0000000402047981 */ /* 0x002ee2000c1e1b00 */
[----:B--2---:R-:W-:Y:S01]  /*00d0*/  IMAD.WIDE R6, R9, 0x18, R6 ;  /* 0x0000001809067825 */ /* 0x004fe200078e0206 */
[----:B---3--:R-:W-:-:S07]  /*00e0*/  DADD R4, R4, 2 ;  /* 0x4000000004047429 */ /* 0x008fce0000000000 */
[----:B------:R-:W-:Y:S04]  /*00f0*/  STG.E.64 desc[UR4][R6.64], R4 ;  /* 0x0000000406007986 */ /* 0x000fe8000c101b04 */
[----:B------:R-:W2:Y:S02]  /*0100*/  LDG.E.64 R8, desc[UR4][R2.64+0x8] ;  /* 0x0000080402087981 */ /* 0x000ea4000c1e1b00 */
[----:B--2---:R-:W-:-:S07]  /*0110*/  DADD R8, R8, 3 ;  /* 0x4008000008087429 */ /* 0x004fce0000000000 */
[----:B------:R-:W-:Y:S04]  /*0120*/  STG.E.64 desc[UR4][R6.64+0x8], R8 ;  /* 0x0000080806007986 */ /* 0x000fe8000c101b04 */
[----:B------:R-:W2:Y:S02]  /*0130*/  LDG.E.64 R10, desc[UR4][R2.64+0x10] ;  /* 0x00001004020a7981 */ /* 0x000ea4000c1e1b00 */
[----:B--2---:R-:W-:-:S07]  /*0140*/  DADD R10, RZ, R10 ;  /* 0x00000000ff0a7229 */ /* 0x004fce000000000a */
[----:B------:R-:W-:Y:S01]  /*0150*/  STG.E.64 desc[UR4][R6.64+0x10], R10 ;  /* 0x0000100a06007986 */ /* 0x000fe2000c101b04 */
[----:B------:R-:W-:Y:S05]  /*0160*/  EXIT ;  /* 0x000000000000794d */ /* 0x000fea0003800000 */
.L_x_3:
        /* <DEDUP_REMOVED lines=9> */
.L_x_7:


//--------------------- .nv.shared.reserved.0     --------------------------
	.section	.nv.shared.reserved.0,"aw",@nobits
	.weak		__nv_reservedSMEM_offset_0_alias
	.size		__nv_reservedSMEM_offset_0_alias, 0, 64
	.other		__nv_reservedSMEM_offset_0_alias,@"STO_CUDA_RESERVED_SHARED STV_DEFAULT"
__nv_reservedSMEM_offset_0_alias:
	.zero		0
	.zero		64


//--------------------- .nv.constant0._Z14PolygoniseCubeP8TRIANGLEP8GRIDCELLdiii --------------------------
	.section	.nv.constant0._Z14PolygoniseCubeP8TRIANGLEP8GRIDCELLdiii,"a",@progbits
	.sectionflags	@""
	.align	4
.nv.constant0._Z14PolygoniseCubeP8TRIANGLEP8GRIDCELLdiii:
	.zero		932


//--------------------- .nv.constant0._Z9copyGRID1P8GRIDCELLS0_iii --------------------------
	.section	.nv.constant0._Z9copyGRID1P8GRIDCELLS0_iii,"a",@progbits
	.sectionflags	@""
	.align	4
.nv.constant0._Z9copyGRID1P8GRIDCELLS0_iii:
	.zero		924


//--------------------- .nv.constant0._Z7coyGRIDP8GRIDCELLS0_iii --------------------------
	.section	.nv.constant0._Z7coyGRIDP8GRIDCELLS0_iii,"a",@progbits
	.sectionflags	@""
	.align	4
.nv.constant0._Z7coyGRIDP8GRIDCELLS0_iii:
	.zero		924


//--------------------- .nv.constant0._Z13matrixAditionP3XYZS0_i --------------------------
	.section	.nv.constant0._Z13matrixAditionP3XYZS0_i,"a",@progbits
	.sectionflags	@""
	.align	4
.nv.constant0._Z13matrixAditionP3XYZS0_i:
	.zero		916


//--------------------- SYMBOLS --------------------------

	.type		.nv.reservedSmem.offset0,@object
	.size		.nv.reservedSmem.offset0,0x4
